//
// Generated by NVIDIA NVVM Compiler
//
// Compiler Build ID: CL-36424714
// Cuda compilation tools, release 13.0, V13.0.88
// Based on NVVM 20.0.0
//

.version 9.0
.target sm_100
.address_size 64

	// .globl	_Z19fct_ale_b3_verticaliPKiPdPKdS3_

.visible .entry _Z19fct_ale_b3_verticaliPKiPdPKdS3_(
	.param .u32 _Z19fct_ale_b3_verticaliPKiPdPKdS3__param_0,
	.param .u64 .ptr .align 1 _Z19fct_ale_b3_verticaliPKiPdPKdS3__param_1,
	.param .u64 .ptr .align 1 _Z19fct_ale_b3_verticaliPKiPdPKdS3__param_2,
	.param .u64 .ptr .align 1 _Z19fct_ale_b3_verticaliPKiPdPKdS3__param_3,
	.param .u64 .ptr .align 1 _Z19fct_ale_b3_verticaliPKiPdPKdS3__param_4
)
{
	.reg .pred 	%p<13>;
	.reg .b32 	%r<52>;
	.reg .b64 	%rd<27>;
	.reg .b64 	%fd<64>;

	ld.param.u32 	%r29, [_Z19fct_ale_b3_verticaliPKiPdPKdS3__param_0];
	ld.param.u64 	%rd5, [_Z19fct_ale_b3_verticaliPKiPdPKdS3__param_1];
	ld.param.u64 	%rd6, [_Z19fct_ale_b3_verticaliPKiPdPKdS3__param_2];
	ld.param.u64 	%rd7, [_Z19fct_ale_b3_verticaliPKiPdPKdS3__param_3];
	ld.param.u64 	%rd8, [_Z19fct_ale_b3_verticaliPKiPdPKdS3__param_4];
	cvta.to.global.u64 	%rd1, %rd7;
	cvta.to.global.u64 	%rd2, %rd8;
	cvta.to.global.u64 	%rd3, %rd6;
	cvta.to.global.u64 	%rd9, %rd5;
	mov.u32 	%r30, %ctaid.x;
	mul.lo.s32 	%r1, %r29, %r30;
	add.s32 	%r2, %r1, %r30;
	mul.wide.u32 	%rd10, %r30, 4;
	add.s64 	%rd11, %rd9, %rd10;
	ld.global.nc.u32 	%r3, [%rd11];
	add.s32 	%r4, %r3, -1;
	mov.u32 	%r5, %tid.x;
	add.s32 	%r51, %r5, 1;
	setp.ge.s32 	%p1, %r51, %r4;
	@%p1 bra 	$L__BB0_8;
	sub.s32 	%r31, %r3, %r5;
	add.s32 	%r7, %r31, -3;
	and.b32  	%r32, %r7, 96;
	setp.eq.s32 	%p2, %r32, 96;
	@%p2 bra 	$L__BB0_5;
	add.s32 	%r33, %r5, %r1;
	add.s32 	%r46, %r33, 1;
	add.s32 	%r34, %r5, %r2;
	add.s32 	%r45, %r34, 1;
	shr.u32 	%r35, %r7, 5;
	add.s32 	%r36, %r35, 1;
	and.b32  	%r37, %r36, 3;
	neg.s32 	%r44, %r37;
	mov.u32 	%r47, %r5;
$L__BB0_3:
	.pragma "nounroll";
	mul.wide.s32 	%rd12, %r46, 8;
	add.s64 	%rd13, %rd1, %rd12;
	add.s64 	%rd14, %rd2, %rd12;
	mul.wide.s32 	%rd15, %r45, 8;
	add.s64 	%rd16, %rd3, %rd15;
	ld.global.f64 	%fd5, [%rd16];
	ld.global.nc.f64 	%fd6, [%rd14+-8];
	min.f64 	%fd7, %fd6, 0d3FF0000000000000;
	ld.global.nc.f64 	%fd8, [%rd14];
	min.f64 	%fd9, %fd8, 0d3FF0000000000000;
	ld.global.nc.f64 	%fd10, [%rd13];
	min.f64 	%fd11, %fd7, %fd10;
	ld.global.nc.f64 	%fd12, [%rd13+-8];
	min.f64 	%fd13, %fd9, %fd12;
	{
	.reg .b32 %temp; 
	mov.b64 	{%temp, %r38}, %fd5;
	}
	setp.lt.s32 	%p3, %r38, 0;
	selp.f64 	%fd14, %fd13, %fd11, %p3;
	mul.f64 	%fd15, %fd5, %fd14;
	st.global.f64 	[%rd16], %fd15;
	add.s32 	%r47, %r47, 32;
	add.s32 	%r46, %r46, 32;
	add.s32 	%r45, %r45, 32;
	add.s32 	%r44, %r44, 1;
	setp.ne.s32 	%p4, %r44, 0;
	@%p4 bra 	$L__BB0_3;
	add.s32 	%r51, %r47, 1;
$L__BB0_5:
	setp.lt.u32 	%p5, %r7, 96;
	@%p5 bra 	$L__BB0_8;
	add.s32 	%r50, %r51, %r2;
	add.s32 	%r49, %r51, %r1;
$L__BB0_7:
	mul.wide.s32 	%rd17, %r50, 8;
	add.s64 	%rd18, %rd3, %rd17;
	mul.wide.s32 	%rd19, %r49, 8;
	add.s64 	%rd20, %rd2, %rd19;
	add.s64 	%rd21, %rd1, %rd19;
	ld.global.f64 	%fd16, [%rd18];
	ld.global.nc.f64 	%fd17, [%rd20+-8];
	min.f64 	%fd18, %fd17, 0d3FF0000000000000;
	ld.global.nc.f64 	%fd19, [%rd20];
	min.f64 	%fd20, %fd19, 0d3FF0000000000000;
	ld.global.nc.f64 	%fd21, [%rd21];
	min.f64 	%fd22, %fd18, %fd21;
	ld.global.nc.f64 	%fd23, [%rd21+-8];
	min.f64 	%fd24, %fd20, %fd23;
	{
	.reg .b32 %temp; 
	mov.b64 	{%temp, %r39}, %fd16;
	}
	setp.lt.s32 	%p6, %r39, 0;
	selp.f64 	%fd25, %fd24, %fd22, %p6;
	mul.f64 	%fd26, %fd16, %fd25;
	st.global.f64 	[%rd18], %fd26;
	ld.global.f64 	%fd27, [%rd18+256];
	ld.global.nc.f64 	%fd28, [%rd20+248];
	min.f64 	%fd29, %fd28, 0d3FF0000000000000;
	ld.global.nc.f64 	%fd30, [%rd20+256];
	min.f64 	%fd31, %fd30, 0d3FF0000000000000;
	ld.global.nc.f64 	%fd32, [%rd21+256];
	min.f64 	%fd33, %fd29, %fd32;
	ld.global.nc.f64 	%fd34, [%rd21+248];
	min.f64 	%fd35, %fd31, %fd34;
	{
	.reg .b32 %temp; 
	mov.b64 	{%temp, %r40}, %fd27;
	}
	setp.lt.s32 	%p7, %r40, 0;
	selp.f64 	%fd36, %fd35, %fd33, %p7;
	mul.f64 	%fd37, %fd27, %fd36;
	st.global.f64 	[%rd18+256], %fd37;
	ld.global.f64 	%fd38, [%rd18+512];
	ld.global.nc.f64 	%fd39, [%rd20+504];
	min.f64 	%fd40, %fd39, 0d3FF0000000000000;
	ld.global.nc.f64 	%fd41, [%rd20+512];
	min.f64 	%fd42, %fd41, 0d3FF0000000000000;
	ld.global.nc.f64 	%fd43, [%rd21+512];
	min.f64 	%fd44, %fd40, %fd43;
	ld.global.nc.f64 	%fd45, [%rd21+504];
	min.f64 	%fd46, %fd42, %fd45;
	{
	.reg .b32 %temp; 
	mov.b64 	{%temp, %r41}, %fd38;
	}
	setp.lt.s32 	%p8, %r41, 0;
	selp.f64 	%fd47, %fd46, %fd44, %p8;
	mul.f64 	%fd48, %fd38, %fd47;
	st.global.f64 	[%rd18+512], %fd48;
	ld.global.f64 	%fd49, [%rd18+768];
	ld.global.nc.f64 	%fd50, [%rd20+760];
	min.f64 	%fd51, %fd50, 0d3FF0000000000000;
	ld.global.nc.f64 	%fd52, [%rd20+768];
	min.f64 	%fd53, %fd52, 0d3FF0000000000000;
	ld.global.nc.f64 	%fd54, [%rd21+768];
	min.f64 	%fd55, %fd51, %fd54;
	ld.global.nc.f64 	%fd56, [%rd21+760];
	min.f64 	%fd57, %fd53, %fd56;
	{
	.reg .b32 %temp; 
	mov.b64 	{%temp, %r42}, %fd49;
	}
	setp.lt.s32 	%p9, %r42, 0;
	selp.f64 	%fd58, %fd57, %fd55, %p9;
	mul.f64 	%fd59, %fd49, %fd58;
	st.global.f64 	[%rd18+768], %fd59;
	add.s32 	%r51, %r51, 128;
	add.s32 	%r50, %r50, 128;
	add.s32 	%r49, %r49, 128;
	setp.lt.s32 	%p10, %r51, %r4;
	@%p10 bra 	$L__BB0_7;
$L__BB0_8:
	setp.ne.s32 	%p11, %r5, 0;
	@%p11 bra 	$L__BB0_13;
	mul.wide.s32 	%rd22, %r2, 8;
	add.s64 	%rd4, %rd3, %rd22;
	ld.global.f64 	%fd1, [%rd4];
	{
	.reg .b32 %temp; 
	mov.b64 	{%temp, %r43}, %fd1;
	}
	setp.lt.s32 	%p12, %r43, 0;
	@%p12 bra 	$L__BB0_11;
	mul.wide.s32 	%rd25, %r1, 8;
	add.s64 	%rd26, %rd1, %rd25;
	ld.global.nc.f64 	%fd61, [%rd26];
	min.f64 	%fd63, %fd61, 0d3FF0000000000000;
	bra.uni 	$L__BB0_12;
$L__BB0_11:
	mul.wide.s32 	%rd23, %r1, 8;
	add.s64 	%rd24, %rd2, %rd23;
	ld.global.nc.f64 	%fd60, [%rd24];
	min.f64 	%fd63, %fd60, 0d3FF0000000000000;
$L__BB0_12:
	mul.f64 	%fd62, %fd1, %fd63;
	st.global.f64 	[%rd4], %fd62;
$L__BB0_13:
	ret;

}


// ===== COMPILED SASS (sm_100) =====

	.target	sm_100

	.elftype	@"ET_EXEC"


//--------------------- .note.nv.tkinfo           --------------------------
	.section	.note.nv.tkinfo,"",@"SHT_NOTE"
	.sectionflags	@"SHF_NOTE_NV_TKINFO"
	.tkinfo
        /*0018*/ 	.word	0x00000002
        /*0030*/ 	.string	""
        /*0030*/ 	.string	"ptxas"
        /*0030*/ 	.string	"Cuda compilation tools, release 13.0, V13.0.88"
        /*0030*/ 	.string	"Build cuda_13.0.r13.0/compiler.36424714_0"
        /*0030*/ 	.string	"-arch sm_100 -m 64 "



//--------------------- .note.nv.cuinfo           --------------------------
	.section	.note.nv.cuinfo,"",@"SHT_NOTE"
	.sectionflags	@"SHF_NOTE_NV_CUINFO"
        /*0018*/ 	.short	0x0002
        /*001a*/ 	.short	0x0064
        /*001c*/ 	.short	0x0082
	.zero		2


//--------------------- .nv.info                  --------------------------
	.section	.nv.info,"",@"SHT_CUDA_INFO"
	.align	4


	//----- nvinfo : EIATTR_REGCOUNT
	.align		4
        /*0000*/ 	.byte	0x04, 0x2f
        /*0002*/ 	.short	(.L_1 - .L_0)
	.align		4
.L_0:
        /*0004*/ 	.word	index@(_Z19fct_ale_b3_verticaliPKiPdPKdS3_)
        /*0008*/ 	.word	0x00000020


	//----- nvinfo : EIATTR_FRAME_SIZE
	.align		4
.L_1:
        /*000c*/ 	.byte	0x04, 0x11
        /*000e*/ 	.short	(.L_3 - .L_2)
	.align		4
.L_2:
        /*0010*/ 	.word	index@(_Z19fct_ale_b3_verticaliPKiPdPKdS3_)
        /*0014*/ 	.word	0x00000000


	//----- nvinfo : EIATTR_MIN_STACK_SIZE
	.align		4
.L_3:
        /*0018*/ 	.byte	0x04, 0x12
        /*001a*/ 	.short	(.L_5 - .L_4)
	.align		4
.L_4:
        /*001c*/ 	.word	index@(_Z19fct_ale_b3_verticaliPKiPdPKdS3_)
        /*0020*/ 	.word	0x00000000
.L_5:


//--------------------- .nv.compat                --------------------------
	.section	.nv.compat,"",@"SHT_CUDA_COMPAT_INFO"
	.align	4
        /*0000*/ 	.byte	0x02, 0x09, 0x00, 0x00, 0x02, 0x02, 0x01, 0x00, 0x02, 0x05, 0x05, 0x00, 0x03, 0x07, 0x01, 0x01
        /*0010*/ 	.byte	0x02, 0x03, 0x00, 0x00, 0x02, 0x06, 0x01, 0x00, 0x04, 0x0b, 0x08, 0x00, 0x01, 0x00, 0x00, 0x00
        /*0020*/ 	.byte	0x00, 0x00, 0x00, 0x00


//--------------------- .nv.info._Z19fct_ale_b3_verticaliPKiPdPKdS3_ --------------------------
	.section	.nv.info._Z19fct_ale_b3_verticaliPKiPdPKdS3_,"",@"SHT_CUDA_INFO"
	.sectionflags	@""
	.align	4


	//----- nvinfo : EIATTR_CUDA_API_VERSION
	.align		4
        /*0000*/ 	.byte	0x04, 0x37
        /*0002*/ 	.short	(.L_7 - .L_6)
.L_6:
        /*0004*/ 	.word	0x00000082


	//----- nvinfo : EIATTR_KPARAM_INFO
	.align		4
.L_7:
        /*0008*/ 	.byte	0x04, 0x17
        /*000a*/ 	.short	(.L_9 - .L_8)
.L_8:
        /*000c*/ 	.word	0x00000000
        /*0010*/ 	.short	0x0004
        /*0012*/ 	.short	0x0020
        /*0014*/ 	.byte	0x00, 0xf5, 0x21, 0x00


	//----- nvinfo : EIATTR_KPARAM_INFO
	.align		4
.L_9:
        /*0018*/ 	.byte	0x04, 0x17
        /*001a*/ 	.short	(.L_11 - .L_10)
.L_10:
        /*001c*/ 	.word	0x00000000
        /*0020*/ 	.short	0x0003
        /*0022*/ 	.short	0x0018
        /*0024*/ 	.byte	0x00, 0xf5, 0x21, 0x00


	//----- nvinfo : EIATTR_KPARAM_INFO
	.align		4
.L_11:
        /*0028*/ 	.byte	0x04, 0x17
        /*002a*/ 	.short	(.L_13 - .L_12)
.L_12:
        /*002c*/ 	.word	0x00000000
        /*0030*/ 	.short	0x0002
        /*0032*/ 	.short	0x0010
        /*0034*/ 	.byte	0x00, 0xf5, 0x21, 0x00


	//----- nvinfo : EIATTR_KPARAM_INFO
	.align		4
.L_13:
        /*0038*/ 	.byte	0x04, 0x17
        /*003a*/ 	.short	(.L_15 - .L_14)
.L_14:
        /*003c*/ 	.word	0x00000000
        /*0040*/ 	.short	0x0001
        /*0042*/ 	.short	0x0008
        /*0044*/ 	.byte	0x00, 0xf5, 0x21, 0x00


	//----- nvinfo : EIATTR_KPARAM_INFO
	.align		4
.L_15:
        /*0048*/ 	.byte	0x04, 0x17
        /*004a*/ 	.short	(.L_17 - .L_16)
.L_16:
        /*004c*/ 	.word	0x00000000
        /*0050*/ 	.short	0x0000
        /*0052*/ 	.short	0x0000
        /*0054*/ 	.byte	0x00, 0xf0, 0x11, 0x00


	//----- nvinfo : EIATTR_SPARSE_MMA_MASK
	.align		4
.L_17:
        /*0058*/ 	.byte	0x03, 0x50
        /*005a*/ 	.short	0x0000


	//----- nvinfo : EIATTR_MAXREG_COUNT
	.align		4
        /*005c*/ 	.byte	0x03, 0x1b
        /*005e*/ 	.short	0x00ff


	//----- nvinfo : EIATTR_MERCURY_ISA_VERSION
	.align		4
        /*0060*/ 	.byte	0x03, 0x5f
        /*0062*/ 	.short	0x0101


	//----- nvinfo : EIATTR_VRC_CTA_INIT_COUNT
	.align		4
        /*0064*/ 	.byte	0x02, 0x4a
	.zero		1
	.zero		1


	//----- nvinfo : EIATTR_EXIT_INSTR_OFFSETS
	.align		4
        /*0068*/ 	.byte	0x04, 0x1c
        /*006a*/ 	.short	(.L_19 - .L_18)


	//   ....[0]....
.L_18:
        /*006c*/ 	.word	0x00000fb0


	//   ....[1]....
        /*0070*/ 	.word	0x00001170


	//----- nvinfo : EIATTR_CRS_STACK_SIZE
	.align		4
.L_19:
        /*0074*/ 	.byte	0x04, 0x1e
        /*0076*/ 	.short	(.L_21 - .L_20)
.L_20:
        /*0078*/ 	.word	0x00000000


	//----- nvinfo : EIATTR_CBANK_PARAM_SIZE
	.align		4
.L_21:
        /*007c*/ 	.byte	0x03, 0x19
        /*007e*/ 	.short	0x0028


	//----- nvinfo : EIATTR_PARAM_CBANK
	.align		4
        /*0080*/ 	.byte	0x04, 0x0a
        /*0082*/ 	.short	(.L_23 - .L_22)
	.align		4
.L_22:
        /*0084*/ 	.word	index@(.nv.constant0._Z19fct_ale_b3_verticaliPKiPdPKdS3_)
        /*0088*/ 	.short	0x0380
        /*008a*/ 	.short	0x0028


	//----- nvinfo : EIATTR_SW_WAR
	.align		4
.L_23:
        /*008c*/ 	.byte	0x04, 0x36
        /*008e*/ 	.short	(.L_25 - .L_24)
.L_24:
        /*0090*/ 	.word	0x00000008
.L_25:


//--------------------- .nv.callgraph             --------------------------
	.section	.nv.callgraph,"",@"SHT_CUDA_CALLGRAPH"
	.align	4
	.sectionentsize	8
	.align		4
        /*0000*/ 	.word	0x00000000
	.align		4
        /*0004*/ 	.word	0xffffffff
	.align		4
        /*0008*/ 	.word	0x00000000
	.align		4
        /*000c*/ 	.word	0xfffffffe
	.align		4
        /*0010*/ 	.word	0x00000000
	.align		4
        /*0014*/ 	.word	0xfffffffd
	.align		4
        /*0018*/ 	.word	0x00000000
	.align		4
        /*001c*/ 	.word	0xfffffffc


//--------------------- .text._Z19fct_ale_b3_verticaliPKiPdPKdS3_ --------------------------
	.section	.text._Z19fct_ale_b3_verticaliPKiPdPKdS3_,"ax",@progbits
	.align	128
        .global         _Z19fct_ale_b3_verticaliPKiPdPKdS3_
        .type           _Z19fct_ale_b3_verticaliPKiPdPKdS3_,@function
        .size           _Z19fct_ale_b3_verticaliPKiPdPKdS3_,(.L_x_8 - _Z19fct_ale_b3_verticaliPKiPdPKdS3_)
        .other          _Z19fct_ale_b3_verticaliPKiPdPKdS3_,@"STO_CUDA_ENTRY STV_DEFAULT"
_Z19fct_ale_b3_verticaliPKiPdPKdS3_:
.text._Z19fct_ale_b3_verticaliPKiPdPKdS3_:
[----:B------:R-:W-:Y:S01]  /*0000*/  LDC R1, c[0x0][0x37c] ;  /* 0x0000df00ff017b82 */ /* 0x000fe20000000800 */
[----:B------:R-:W0:Y:S07]  /*0010*/  S2R R4, SR_CTAID.X ;  /* 0x0000000000047919 */ /* 0x000e2e0000002500 */
[----:B------:R-:W0:Y:S01]  /*0020*/  LDC.64 R6, c[0x0][0x388] ;  /* 0x0000e200ff067b82 */ /* 0x000e220000000a00 */
[----:B------:R-:W1:Y:S01]  /*0030*/  LDCU.64 UR4, c[0x0][0x358] ;  /* 0x00006b00ff0477ac */ /* 0x000e620008000a00 */
[----:B------:R-:W2:Y:S01]  /*0040*/  S2R R0, SR_TID.X ;  /* 0x0000000000007919 */ /* 0x000ea20000002100 */
[----:B------:R-:W3:Y:S01]  /*0050*/  LDCU UR6, c[0x0][0x380] ;  /* 0x00007000ff0677ac */ /* 0x000ee20008000800 */
[----:B0-----:R-:W-:-:S06]  /*0060*/  IMAD.WIDE.U32 R6, R4, 0x4, R6 ;  /* 0x0000000404067825 */ /* 0x001fcc00078e0006 */
[----:B-1----:R-:W4:Y:S01]  /*0070*/  LDG.E.CONSTANT R7, desc[UR4][R6.64] ;  /* 0x0000000406077981 */ /* 0x002f22000c1e9900 */
[----:B--2---:R-:W-:Y:S01]  /*0080*/  VIADD R25, R0, 0x1 ;  /* 0x0000000100197836 */ /* 0x004fe20000000000 */
[----:B------:R-:W-:Y:S01]  /*0090*/  BSSY.RECONVERGENT B0, `(.L_x_0) ;  /* 0x00000f0000007945 */ /* 0x000fe20003800200 */
[----:B---3--:R-:W-:-:S04]  /*00a0*/  IMAD R3, R4, UR6, RZ ;  /* 0x0000000604037c24 */ /* 0x008fc8000f8e02ff */
[----:B------:R-:W-:Y:S02]  /*00b0*/  IMAD.IADD R4, R3, 0x1, R4 ;  /* 0x0000000103047824 */ /* 0x000fe400078e0204 */
[----:B----4-:R-:W-:-:S05]  /*00c0*/  VIADD R2, R7, 0xffffffff ;  /* 0xffffffff07027836 */ /* 0x010fca0000000000 */
[----:B------:R-:W-:-:S13]  /*00d0*/  ISETP.GE.AND P0, PT, R25, R2, PT ;  /* 0x000000021900720c */ /* 0x000fda0003f06270 */
[----:B------:R-:W-:Y:S05]  /*00e0*/  @P0 BRA `(.L_x_1) ;  /* 0x0000000c00a80947 */ /* 0x000fea0003800000 */
[----:B------:R-:W-:Y:S01]  /*00f0*/  IADD3 R22, PT, PT, R7, -0x3, -R0 ;  /* 0xfffffffd07167810 */ /* 0x000fe20007ffe800 */
[----:B------:R-:W-:Y:S03]  /*0100*/  BSSY.RECONVERGENT B1, `(.L_x_2) ;  /* 0x0000042000017945 */ /* 0x000fe60003800200 */
[----:B------:R-:W-:-:S04]  /*0110*/  LOP3.LUT R5, R22, 0x60, RZ, 0xc0, !PT ;  /* 0x0000006016057812 */ /* 0x000fc800078ec0ff */
[----:B------:R-:W-:-:S13]  /*0120*/  ISETP.NE.AND P0, PT, R5, 0x60, PT ;  /* 0x000000600500780c */ /* 0x000fda0003f05270 */
[----:B------:R-:W-:Y:S05]  /*0130*/  @!P0 BRA `(.L_x_3) ;  /* 0x0000000000f88947 */ /* 0x000fea0003800000 */
[----:B------:R-:W0:Y:S01]  /*0140*/  LDC.64 R8, c[0x0][0x3a0] ;  /* 0x0000e800ff087b82 */ /* 0x000e220000000a00 */
[----:B------:R-:W-:Y:S01]  /*0150*/  LEA.HI R5, R22, 0x1, RZ, 0x1b ;  /* 0x0000000116057811 */ /* 0x000fe200078fd8ff */
[----:B------:R-:W-:Y:S01]  /*0160*/  BSSY.RECONVERGENT B2, `(.L_x_4) ;  /* 0x000003a000027945 */ /* 0x000fe20003800200 */
[C---:B------:R-:W-:Y:S01]  /*0170*/  IADD3 R7, PT, PT, R0.reuse, 0x1, R3 ;  /* 0x0000000100077810 */ /* 0x040fe20007ffe003 */
[----:B------:R-:W-:Y:S01]  /*0180*/  IMAD.MOV.U32 R6, RZ, RZ, R0 ;  /* 0x000000ffff067224 */ /* 0x000fe200078e0000 */
[----:B------:R-:W-:Y:S02]  /*0190*/  LOP3.LUT R23, R5, 0x3, RZ, 0xc0, !PT ;  /* 0x0000000305177812 */ /* 0x000fe400078ec0ff */
[----:B------:R-:W-:-:S03]  /*01a0*/  IADD3 R5, PT, PT, R0, 0x1, R4 ;  /* 0x0000000100057810 */ /* 0x000fc60007ffe004 */
[----:B------:R-:W-:-:S07]  /*01b0*/  IMAD.MOV R23, RZ, RZ, -R23 ;  /* 0x000000ffff177224 */ /* 0x000fce00078e0a17 */
.L_x_5:
[C---:B0-----:R-:W-:Y:S01]  /*01c0*/  IMAD.WIDE R28, R7.reuse, 0x8, R8 ;  /* 0x00000008071c7825 */ /* 0x041fe200078e0208 */
[----:B------:R-:W0:Y:S04]  /*01d0*/  LDC.64 R24, c[0x0][0x398] ;  /* 0x0000e600ff187b82 */ /* 0x000e280000000a00 */
[----:B------:R-:W2:Y:S04]  /*01e0*/  LDG.E.64.CONSTANT R18, desc[UR4][R28.64+-0x8] ;  /* 0xfffff8041c127981 */ /* 0x000ea8000c1e9b00 */
[----:B------:R-:W3:Y:S01]  /*01f0*/  LDG.E.64.CONSTANT R20, desc[UR4][R28.64] ;  /* 0x000000041c147981 */ /* 0x000ee2000c1e9b00 */
[----:B-1----:R-:W1:Y:S01]  /*0200*/  LDC.64 R10, c[0x0][0x390] ;  /* 0x0000e400ff0a7b82 */ /* 0x002e620000000a00 */
[----:B0-----:R-:W-:-:S05]  /*0210*/  IMAD.WIDE R24, R7, 0x8, R24 ;  /* 0x0000000807187825 */ /* 0x001fca00078e0218 */
[----:B------:R-:W4:Y:S04]  /*0220*/  LDG.E.64.CONSTANT R16, desc[UR4][R24.64+-0x8] ;  /* 0xfffff80418107981 */ /* 0x000f28000c1e9b00 */
[----:B------:R0:W5:Y:S01]  /*0230*/  LDG.E.64.CONSTANT R14, desc[UR4][R24.64] ;  /* 0x00000004180e7981 */ /* 0x000162000c1e9b00 */
[----:B-1----:R-:W-:-:S05]  /*0240*/  IMAD.WIDE R10, R5, 0x8, R10 ;  /* 0x00000008050a7825 */ /* 0x002fca00078e020a */
[----:B------:R-:W4:Y:S01]  /*0250*/  LDG.E.64 R12, desc[UR4][R10.64] ;  /* 0x000000040a0c7981 */ /* 0x000f22000c1e1b00 */
[----:B0-----:R-:W-:Y:S02]  /*0260*/  IMAD.MOV.U32 R24, RZ, RZ, 0x80000 ;  /* 0x00080000ff187424 */ /* 0x001fe400078e00ff */
[----:B------:R-:W-:Y:S02]  /*0270*/  VIADD R23, R23, 0x1 ;  /* 0x0000000117177836 */ /* 0x000fe40000000000 */
[----:B------:R-:W-:Y:S02]  /*0280*/  VIADD R6, R6, 0x20 ;  /* 0x0000002006067836 */ /* 0x000fe40000000000 */
[----:B------:R-:W-:Y:S02]  /*0290*/  VIADD R7, R7, 0x20 ;  /* 0x0000002007077836 */ /* 0x000fe40000000000 */
[----:B------:R-:W-:Y:S01]  /*02a0*/  VIADD R5, R5, 0x20 ;  /* 0x0000002005057836 */ /* 0x000fe20000000000 */
[----:B--2---:R-:W-:-:S02]  /*02b0*/  DSETP.MIN.AND P0, P1, R18, 1, PT ;  /* 0x3ff000001200742a */ /* 0x004fc40003900000 */
[----:B---3--:R-:W-:Y:S01]  /*02c0*/  DSETP.MIN.AND P2, P3, R20, 1, PT ;  /* 0x3ff000001400742a */ /* 0x008fe20003b40000 */
[----:B------:R-:W-:Y:S02]  /*02d0*/  IMAD.MOV.U32 R27, RZ, RZ, R19 ;  /* 0x000000ffff1b7224 */ /* 0x000fe400078e0013 */
[----:B------:R-:W-:Y:S02]  /*02e0*/  IMAD.MOV.U32 R26, RZ, RZ, R18 ;  /* 0x000000ffff1a7224 */ /* 0x000fe400078e0012 */
[----:B------:R-:W-:Y:S02]  /*02f0*/  IMAD.MOV.U32 R19, RZ, RZ, R20 ;  /* 0x000000ffff137224 */ /* 0x000fe400078e0014 */
[----:B------:R-:W-:Y:S02]  /*0300*/  IMAD.MOV.U32 R18, RZ, RZ, R21 ;  /* 0x000000ffff127224 */ /* 0x000fe400078e0015 */
[----:B------:R-:W-:Y:S01]  /*0310*/  IMAD.MOV.U32 R20, RZ, RZ, 0x80000 ;  /* 0x00080000ff147424 */ /* 0x000fe200078e00ff */
[----:B------:R-:W-:-:S02]  /*0320*/  FSEL R21, R27, 1.875, P0 ;  /* 0x3ff000001b157808 */ /* 0x000fc40000000000 */
[----:B------:R-:W-:Y:S02]  /*0330*/  FSEL R25, R18, 1.875, P2 ;  /* 0x3ff0000012197808 */ /* 0x000fe40001000000 */
[----:B------:R-:W-:Y:S02]  /*0340*/  @P1 LOP3.LUT R21, R20, 0x3ff00000, RZ, 0xfc, !PT ;  /* 0x3ff0000014151812 */ /* 0x000fe400078efcff */
[----:B------:R-:W-:Y:S02]  /*0350*/  @P3 LOP3.LUT R25, R24, 0x3ff00000, RZ, 0xfc, !PT ;  /* 0x3ff0000018193812 */ /* 0x000fe400078efcff */
[----:B------:R-:W-:Y:S01]  /*0360*/  SEL R20, R19, RZ, P2 ;  /* 0x000000ff13147207 */ /* 0x000fe20001000000 */
[----:B------:R-:W-:Y:S01]  /*0370*/  IMAD.MOV.U32 R19, RZ, RZ, R21 ;  /* 0x000000ffff137224 */ /* 0x000fe200078e0015 */
[----:B------:R-:W-:Y:S01]  /*0380*/  SEL R18, R26, RZ, P0 ;  /* 0x000000ff1a127207 */ /* 0x000fe20000000000 */
[----:B------:R-:W-:-:S04]  /*0390*/  IMAD.MOV.U32 R21, RZ, RZ, R25 ;  /* 0x000000ffff157224 */ /* 0x000fc800078e0019 */
[----:B------:R-:W-:Y:S01]  /*03a0*/  IMAD.MOV.U32 R25, RZ, RZ, R21 ;  /* 0x000000ffff197224 */ /* 0x000fe200078e0015 */
[----:B-----5:R-:W-:Y:S02]  /*03b0*/  DSETP.MIN.AND P0, P1, R18, R14, PT ;  /* 0x0000000e1200722a */ /* 0x020fe40003900000 */
[----:B----4-:R-:W-:Y:S01]  /*03c0*/  DSETP.MIN.AND P2, P3, R20, R16, PT ;  /* 0x000000101400722a */ /* 0x010fe20003b40000 */
[----:B------:R-:W-:Y:S02]  /*03d0*/  IMAD.MOV.U32 R24, RZ, RZ, R18 ;  /* 0x000000ffff187224 */ /* 0x000fe400078e0012 */
[----:B------:R-:W-:-:S05]  /*03e0*/  IMAD.MOV.U32 R21, RZ, RZ, R14 ;  /* 0x000000ffff157224 */ /* 0x000fca00078e000e */
[----:B------:R-:W-:Y:S01]  /*03f0*/  SEL R14, R24, R21, P0 ;  /* 0x00000015180e7207 */ /* 0x000fe20000000000 */
[----:B------:R-:W-:Y:S02]  /*0400*/  IMAD.MOV.U32 R24, RZ, RZ, R17 ;  /* 0x000000ffff187224 */ /* 0x000fe400078e0011 */
[----:B------:R-:W-:Y:S02]  /*0410*/  IMAD.MOV.U32 R18, RZ, RZ, R20 ;  /* 0x000000ffff127224 */ /* 0x000fe400078e0014 */
[----:B------:R-:W-:Y:S01]  /*0420*/  IMAD.MOV.U32 R20, RZ, RZ, R15 ;  /* 0x000000ffff147224 */ /* 0x000fe200078e000f */
[----:B------:R-:W-:Y:S02]  /*0430*/  FSEL R25, R25, R24, P2 ;  /* 0x0000001819197208 */ /* 0x000fe40001000000 */
[----:B------:R-:W-:Y:S02]  /*0440*/  @P3 LOP3.LUT R25, R24, 0x80000, RZ, 0xfc, !PT ;  /* 0x0008000018193812 */ /* 0x000fe400078efcff */
[----:B------:R-:W-:-:S02]  /*0450*/  FSEL R15, R19, R20, P0 ;  /* 0x00000014130f7208 */ /* 0x000fc40000000000 */
[----:B------:R-:W-:Y:S01]  /*0460*/  @P1 LOP3.LUT R15, R20, 0x80000, RZ, 0xfc, !PT ;  /* 0x00080000140f1812 */ /* 0x000fe200078efcff */
[----:B------:R-:W-:Y:S01]  /*0470*/  IMAD.MOV.U32 R17, RZ, RZ, R25 ;  /* 0x000000ffff117224 */ /* 0x000fe200078e0019 */
[----:B------:R-:W-:Y:S02]  /*0480*/  SEL R16, R18, R16, P2 ;  /* 0x0000001012107207 */ /* 0x000fe40001000000 */
[----:B------:R-:W-:-:S04]  /*0490*/  ISETP.GE.AND P0, PT, R13, RZ, PT ;  /* 0x000000ff0d00720c */ /* 0x000fc80003f06270 */
[----:B------:R-:W-:Y:S02]  /*04a0*/  FSEL R14, R16, R14, !P0 ;  /* 0x0000000e100e7208 */ /* 0x000fe40004000000 */
[----:B------:R-:W-:-:S06]  /*04b0*/  FSEL R15, R17, R15, !P0 ;  /* 0x0000000f110f7208 */ /* 0x000fcc0004000000 */
[----:B------:R-:W-:Y:S01]  /*04c0*/  DMUL R12, R12, R14 ;  /* 0x0000000e0c0c7228 */ /* 0x000fe20000000000 */
[----:B------:R-:W-:-:S06]  /*04d0*/  ISETP.NE.AND P0, PT, R23, RZ, PT ;  /* 0x000000ff1700720c */ /* 0x000fcc0003f05270 */
[----:B------:R1:W-:Y:S07]  /*04e0*/  STG.E.64 desc[UR4][R10.64], R12 ;  /* 0x0000000c0a007986 */ /* 0x0003ee000c101b04 */
[----:B------:R-:W-:Y:S05]  /*04f0*/  @P0 BRA `(.L_x_5) ;  /* 0xfffffffc00300947 */ /* 0x000fea000383ffff */
[----:B------:R-:W-:Y:S05]  /*0500*/  BSYNC.RECONVERGENT B2 ;  /* 0x0000000000027941 */ /* 0x000fea0003800200 */
.L_x_4:
[----:B------:R-:W-:-:S07]  /*0510*/  VIADD R25, R6, 0x1 ;  /* 0x0000000106197836 */ /* 0x000fce0000000000 */
.L_x_3:
[----:B------:R-:W-:Y:S05]  /*0520*/  BSYNC.RECONVERGENT B1 ;  /* 0x0000000000017941 */ /* 0x000fea0003800200 */
.L_x_2:
[----:B------:R-:W-:-:S13]  /*0530*/  ISETP.GE.U32.AND P0, PT, R22, 0x60, PT ;  /* 0x000000601600780c */ /* 0x000fda0003f06070 */
[----:B------:R-:W-:Y:S05]  /*0540*/  @!P0 BRA `(.L_x_1) ;  /* 0x0000000800908947 */ /* 0x000fea0003800000 */
[--C-:B------:R-:W-:Y:S02]  /*0550*/  IMAD.IADD R24, R4, 0x1, R25.reuse ;  /* 0x0000000104187824 */ /* 0x100fe400078e0219 */
[----:B------:R-:W-:-:S07]  /*0560*/  IMAD.IADD R5, R3, 0x1, R25 ;  /* 0x0000000103057824 */ /* 0x000fce00078e0219 */
.L_x_6:
[----:B0-----:R-:W0:Y:S08]  /*0570*/  LDC.64 R6, c[0x0][0x3a0] ;  /* 0x0000e800ff067b82 */ /* 0x001e300000000a00 */
[----:B------:R-:W2:Y:S08]  /*0580*/  LDC.64 R8, c[0x0][0x398] ;  /* 0x0000e600ff087b82 */ /* 0x000eb00000000a00 */
[----:B------:R-:W3:Y:S01]  /*0590*/  LDC.64 R28, c[0x0][0x390] ;  /* 0x0000e400ff1c7b82 */ /* 0x000ee20000000a00 */
[----:B0-----:R-:W-:-:S05]  /*05a0*/  IMAD.WIDE R6, R5, 0x8, R6 ;  /* 0x0000000805067825 */ /* 0x001fca00078e0206 */
[----:B-1----:R-:W4:Y:S01]  /*05b0*/  LDG.E.64.CONSTANT R10, desc[UR4][R6.64+-0x8] ;  /* 0xfffff804060a7981 */ /* 0x002f22000c1e9b00 */
[----:B--2---:R-:W-:-:S03]  /*05c0*/  IMAD.WIDE R8, R5, 0x8, R8 ;  /* 0x0000000805087825 */ /* 0x004fc600078e0208 */
[----:B------:R-:W2:Y:S04]  /*05d0*/  LDG.E.64.CONSTANT R16, desc[UR4][R6.64] ;  /* 0x0000000406107981 */ /* 0x000ea8000c1e9b00 */
[----:B------:R-:W5:Y:S04]  /*05e0*/  LDG.E.64.CONSTANT R20, desc[UR4][R8.64] ;  /* 0x0000000408147981 */ /* 0x000f68000c1e9b00 */
[----:B------:R-:W5:Y:S01]  /*05f0*/  LDG.E.64.CONSTANT R12, desc[UR4][R8.64+-0x8] ;  /* 0xfffff804080c7981 */ /* 0x000f62000c1e9b00 */
[----:B---3--:R-:W-:-:S03]  /*0600*/  IMAD.WIDE R28, R24, 0x8, R28 ;  /* 0x00000008181c7825 */ /* 0x008fc600078e021c */
[----:B------:R-:W3:Y:S01]  /*0610*/  LDG.E.64.CONSTANT R26, desc[UR4][R6.64+0x100] ;  /* 0x00010004061a7981 */ /* 0x000ee2000c1e9b00 */
[----:B------:R-:W-:Y:S01]  /*0620*/  IMAD.MOV.U32 R22, RZ, RZ, 0x80000 ;  /* 0x00080000ff167424 */ /* 0x000fe200078e00ff */
[----:B----4-:R-:W-:Y:S01]  /*0630*/  DSETP.MIN.AND P0, P1, R10, 1, PT ;  /* 0x3ff000000a00742a */ /* 0x010fe20003900000 */
[----:B------:R-:W-:Y:S02]  /*0640*/  IMAD.MOV.U32 R14, RZ, RZ, R11 ;  /* 0x000000ffff0e7224 */ /* 0x000fe400078e000b */
[----:B------:R-:W-:Y:S02]  /*0650*/  IMAD.MOV.U32 R18, RZ, RZ, R10 ;  /* 0x000000ffff127224 */ /* 0x000fe400078e000a */
[----:B------:R-:W4:Y:S01]  /*0660*/  LDG.E.64 R10, desc[UR4][R28.64] ;  /* 0x000000041c0a7981 */ /* 0x000f22000c1e1b00 */
[----:B------:R-:W-:-:S03]  /*0670*/  FSEL R19, R14, 1.875, P0 ;  /* 0x3ff000000e137808 */ /* 0x000fc60000000000 */
[----:B------:R-:W3:Y:S01]  /*0680*/  LDG.E.64.CONSTANT R14, desc[UR4][R6.64+0xf8] ;  /* 0x0000f804060e7981 */ /* 0x000ee2000c1e9b00 */
[----:B------:R-:W-:-:S04]  /*0690*/  SEL R18, R18, RZ, P0 ;  /* 0x000000ff12127207 */ /* 0x000fc80000000000 */
[----:B------:R-:W-:Y:S01]  /*06a0*/  @P1 LOP3.LUT R19, R22, 0x3ff00000, RZ, 0xfc, !PT ;  /* 0x3ff0000016131812 */ /* 0x000fe200078efcff */
[----:B--2---:R-:W-:Y:S01]  /*06b0*/  DSETP.MIN.AND P0, P1, R16, 1, PT ;  /* 0x3ff000001000742a */ /* 0x004fe20003900000 */
[----:B------:R-:W-:Y:S02]  /*06c0*/  IMAD.MOV.U32 R22, RZ, RZ, R18 ;  /* 0x000000ffff167224 */ /* 0x000fe400078e0012 */
[----:B-----5:R-:W-:Y:S02]  /*06d0*/  IMAD.MOV.U32 R23, RZ, RZ, R20 ;  /* 0x000000ffff177224 */ /* 0x020fe400078e0014 */
[----:B------:R-:W-:Y:S01]  /*06e0*/  DSETP.MIN.AND P2, P3, R18, R20, PT ;  /* 0x000000141200722a */ /* 0x000fe20003b40000 */
[----:B------:R-:W-:Y:S02]  /*06f0*/  IMAD.MOV.U32 R20, RZ, RZ, R16 ;  /* 0x000000ffff147224 */ /* 0x000fe400078e0010 */
[----:B------:R-:W-:-:S03]  /*0700*/  IMAD.MOV.U32 R16, RZ, RZ, 0x80000 ;  /* 0x00080000ff107424 */ /* 0x000fc600078e00ff */
[----:B------:R-:W-:Y:S02]  /*0710*/  SEL R18, R22, R23, P2 ;  /* 0x0000001716127207 */ /* 0x000fe40001000000 */
[----:B------:R-:W-:Y:S02]  /*0720*/  FSEL R23, R17, 1.875, P0 ;  /* 0x3ff0000011177808 */ /* 0x000fe40000000000 */
[----:B------:R-:W-:Y:S02]  /*0730*/  @P1 LOP3.LUT R23, R16, 0x3ff00000, RZ, 0xfc, !PT ;  /* 0x3ff0000010171812 */ /* 0x000fe400078efcff */
[----:B------:R-:W2:Y:S01]  /*0740*/  LDG.E.64.CONSTANT R16, desc[UR4][R8.64+0x100] ;  /* 0x0001000408107981 */ /* 0x000ea2000c1e9b00 */
[----:B------:R-:W-:Y:S02]  /*0750*/  FSEL R19, R19, R21, P2 ;  /* 0x0000001513137208 */ /* 0x000fe40001000000 */
[----:B------:R-:W-:Y:S01]  /*0760*/  @P3 LOP3.LUT R19, R21, 0x80000, RZ, 0xfc, !PT ;  /* 0x0008000015133812 */ /* 0x000fe200078efcff */
[----:B------:R-:W-:Y:S01]  /*0770*/  IMAD.MOV.U32 R21, RZ, RZ, R23 ;  /* 0x000000ffff157224 */ /* 0x000fe200078e0017 */
[----:B------:R-:W-:-:S06]  /*0780*/  SEL R20, R20, RZ, P0 ;  /* 0x000000ff14147207 */ /* 0x000fcc0000000000 */
[----:B------:R-:W-:Y:S01]  /*0790*/  DSETP.MIN.AND P0, P1, R20, R12, PT ;  /* 0x0000000c1400722a */ /* 0x000fe20003900000 */
[----:B------:R-:W-:Y:S02]  /*07a0*/  IMAD.MOV.U32 R22, RZ, RZ, R20 ;  /* 0x000000ffff167224 */ /* 0x000fe400078e0014 */
[----:B------:R-:W-:-:S03]  /*07b0*/  IMAD.MOV.U32 R23, RZ, RZ, R12 ;  /* 0x000000ffff177224 */ /* 0x000fc600078e000c */
[----:B------:R-:W-:Y:S02]  /*07c0*/  FSEL R21, R21, R13, P0 ;  /* 0x0000000d15157208 */ /* 0x000fe40000000000 */
[----:B------:R-:W-:-:S06]  /*07d0*/  SEL R12, R22, R23, P0 ;  /* 0x00000017160c7207 */ /* 0x000fcc0000000000 */
[----:B------:R-:W-:-:S05]  /*07e0*/  @P1 LOP3.LUT R21, R13, 0x80000, RZ, 0xfc, !PT ;  /* 0x000800000d151812 */ /* 0x000fca00078efcff */
[----:B------:R-:W-:Y:S02]  /*07f0*/  IMAD.MOV.U32 R13, RZ, RZ, R21 ;  /* 0x000000ffff0d7224 */ /* 0x000fe400078e0015 */
[----:B------:R-:W-:Y:S01]  /*0800*/  IMAD.MOV.U32 R20, RZ, RZ, 0x80000 ;  /* 0x00080000ff147424 */ /* 0x000fe200078e00ff */
[----:B----4-:R-:W-:Y:S01]  /*0810*/  ISETP.GE.AND P0, PT, R11, RZ, PT ;  /* 0x000000ff0b00720c */ /* 0x010fe20003f06270 */
[----:B---3--:R-:W-:-:S03]  /*0820*/  DSETP.MIN.AND P1, P2, R14, 1, PT ;  /* 0x3ff000000e00742a */ /* 0x008fc60003a20000 */
[----:B------:R-:W-:Y:S01]  /*0830*/  FSEL R12, R12, R18, !P0 ;  /* 0x000000120c0c7208 */ /* 0x000fe20004000000 */
[----:B------:R-:W-:Y:S01]  /*0840*/  IMAD.MOV.U32 R18, RZ, RZ, R15 ;  /* 0x000000ffff127224 */ /* 0x000fe200078e000f */
[----:B------:R-:W-:-:S04]  /*0850*/  FSEL R13, R13, R19, !P0 ;  /* 0x000000130d0d7208 */ /* 0x000fc80004000000 */
[----:B------:R-:W-:Y:S01]  /*0860*/  FSEL R19, R18, 1.875, P1 ;  /* 0x3ff0000012137808 */ /* 0x000fe20000800000 */
[----:B------:R-:W-:Y:S02]  /*0870*/  IMAD.MOV.U32 R18, RZ, RZ, R14 ;  /* 0x000000ffff127224 */ /* 0x000fe400078e000e */
[----:B------:R-:W3:Y:S03]  /*0880*/  LDG.E.64.CONSTANT R14, desc[UR4][R8.64+0xf8] ;  /* 0x0000f804080e7981 */ /* 0x000ee6000c1e9b00 */
[----:B------:R-:W-:Y:S02]  /*0890*/  SEL R18, R18, RZ, P1 ;  /* 0x000000ff12127207 */ /* 0x000fe40000800000 */
[----:B------:R-:W-:-:S03]  /*08a0*/  @P2 LOP3.LUT R19, R20, 0x3ff00000, RZ, 0xfc, !PT ;  /* 0x3ff0000014132812 */ /* 0x000fc600078efcff */
[----:B------:R-:W-:Y:S02]  /*08b0*/  IMAD.MOV.U32 R22, RZ, RZ, R18 ;  /* 0x000000ffff167224 */ /* 0x000fe400078e0012 */
[----:B------:R-:W-:Y:S01]  /*08c0*/  IMAD.MOV.U32 R20, RZ, RZ, R19 ;  /* 0x000000ffff147224 */ /* 0x000fe200078e0013 */
[----:B--2---:R-:W-:Y:S01]  /*08d0*/  DSETP.MIN.AND P0, P1, R18, R16, PT ;  /* 0x000000101200722a */ /* 0x004fe20003900000 */
[----:B------:R-:W-:-:S05]  /*08e0*/  IMAD.MOV.U32 R19, RZ, RZ, R16 ;  /* 0x000000ffff137224 */ /* 0x000fca00078e0010 */
[----:B------:R-:W-:Y:S02]  /*08f0*/  SEL R16, R22, R19, P0 ;  /* 0x0000001316107207 */ /* 0x000fe40000000000 */
[----:B------:R-:W2:Y:S01]  /*0900*/  LDG.E.64 R18, desc[UR4][R28.64+0x100] ;  /* 0x000100041c127981 */ /* 0x000ea2000c1e1b00 */
[----:B------:R-:W-:-:S05]  /*0910*/  IMAD.MOV.U32 R21, RZ, RZ, R17 ;  /* 0x000000ffff157224 */ /* 0x000fca00078e0011 */
[----:B------:R-:W-:Y:S02]  /*0920*/  FSEL R17, R20, R21, P0 ;  /* 0x0000001514117208 */ /* 0x000fe40000000000 */
[----:B------:R-:W-:Y:S02]  /*0930*/  @P1 LOP3.LUT R17, R21, 0x80000, RZ, 0xfc, !PT ;  /* 0x0008000015111812 */ /* 0x000fe400078efcff */
[----:B------:R-:W4:Y:S01]  /*0940*/  LDG.E.64.CONSTANT R20, desc[UR4][R6.64+0x1f8] ;  /* 0x0001f80406147981 */ /* 0x000f22000c1e9b00 */
[----:B------:R-:W-:Y:S01]  /*0950*/  DSETP.MIN.AND P0, P1, R26, 1, PT ;  /* 0x3ff000001a00742a */ /* 0x000fe20003900000 */
[----:B------:R-:W-:Y:S02]  /*0960*/  IMAD.MOV.U32 R22, RZ, RZ, R26 ;  /* 0x000000ffff167224 */ /* 0x000fe400078e001a */
[----:B------:R-:W-:-:S03]  /*0970*/  IMAD.MOV.U32 R26, RZ, RZ, 0x80000 ;  /* 0x00080000ff1a7424 */ /* 0x000fc600078e00ff */
[----:B------:R-:W-:Y:S02]  /*0980*/  FSEL R23, R27, 1.875, P0 ;  /* 0x3ff000001b177808 */ /* 0x000fe40000000000 */
[----:B------:R-:W-:-:S06]  /*0990*/  SEL R22, R22, RZ, P0 ;  /* 0x000000ff16167207 */ /* 0x000fcc0000000000 */
[----:B------:R-:W-:Y:S01]  /*09a0*/  @P1 LOP3.LUT R23, R26, 0x3ff00000, RZ, 0xfc, !PT ;  /* 0x3ff000001a171812 */ /* 0x000fe200078efcff */
[----:B------:R-:W-:-:S04]  /*09b0*/  IMAD.MOV.U32 R26, RZ, RZ, R22 ;  /* 0x000000ffff1a7224 */ /* 0x000fc800078e0016 */
[----:B------:R-:W-:Y:S01]  /*09c0*/  IMAD.MOV.U32 R27, RZ, RZ, R23 ;  /* 0x000000ffff1b7224 */ /* 0x000fe200078e0017 */
[----:B------:R-:W-:Y:S01]  /*09d0*/  DMUL R12, R10, R12 ;  /* 0x0000000c0a0c7228 */ /* 0x000fe20000000000 */
[----:B------:R-:W5:Y:S01]  /*09e0*/  LDG.E.64.CONSTANT R10, desc[UR4][R8.64+0x1f8] ;  /* 0x0001f804080a7981 */ /* 0x000f62000c1e9b00 */
[----:B---3--:R-:W-:Y:S01]  /*09f0*/  DSETP.MIN.AND P0, P1, R22, R14, PT ;  /* 0x0000000e1600722a */ /* 0x008fe20003900000 */
[----:B------:R-:W-:Y:S02]  /*0a00*/  IMAD.MOV.U32 R22, RZ, RZ, R14 ;  /* 0x000000ffff167224 */ /* 0x000fe400078e000e */
[----:B------:R-:W-:-:S03]  /*0a10*/  IMAD.MOV.U32 R14, RZ, RZ, R15 ;  /* 0x000000ffff0e7224 */ /* 0x000fc600078e000f */
[----:B------:R-:W-:Y:S02]  /*0a20*/  SEL R22, R26, R22, P0 ;  /* 0x000000161a167207 */ /* 0x000fe40000000000 */
[----:B------:R-:W-:-:S06]  /*0a30*/  FSEL R23, R27, R14, P0 ;  /* 0x0000000e1b177208 */ /* 0x000fcc0000000000 */
[----:B------:R-:W-:Y:S02]  /*0a40*/  @P1 LOP3.LUT R23, R14, 0x80000, RZ, 0xfc, !PT ;  /* 0x000800000e171812 */ /* 0x000fe400078efcff */
[----:B------:R-:W3:Y:S01]  /*0a50*/  LDG.E.64.CONSTANT R14, desc[UR4][R8.64+0x200] ;  /* 0x00020004080e7981 */ /* 0x000ee2000c1e9b00 */
[----:B--2---:R-:W-:-:S04]  /*0a60*/  ISETP.GE.AND P0, PT, R19, RZ, PT ;  /* 0x000000ff1300720c */ /* 0x004fc80003f06270 */
[----:B------:R-:W-:Y:S02]  /*0a70*/  FSEL R16, R22, R16, !P0 ;  /* 0x0000001016107208 */ /* 0x000fe40004000000 */
[----:B------:R-:W-:Y:S02]  /*0a80*/  FSEL R17, R23, R17, !P0 ;  /* 0x0000001117117208 */ /* 0x000fe40004000000 */
[----:B------:R-:W2:Y:S01]  /*0a90*/  LDG.E.64.CONSTANT R22, desc[UR4][R6.64+0x200] ;  /* 0x0002000406167981 */ /* 0x000ea2000c1e9b00 */
[----:B----4-:R-:W-:Y:S01]  /*0aa0*/  DSETP.MIN.AND P0, P1, R20, 1, PT ;  /* 0x3ff000001400742a */ /* 0x010fe20003900000 */
[----:B------:R-:W-:-:S05]  /*0ab0*/  IMAD.MOV.U32 R26, RZ, RZ, R20 ;  /* 0x000000ffff1a7224 */ /* 0x000fca00078e0014 */
[----:B------:R-:W-:Y:S02]  /*0ac0*/  FSEL R27, R21, 1.875, P0 ;  /* 0x3ff00000151b7808 */ /* 0x000fe40000000000 */
[----:B------:R-:W4:Y:S01]  /*0ad0*/  LDG.E.64 R20, desc[UR4][R28.64+0x200] ;  /* 0x000200041c147981 */ /* 0x000f22000c1e1b00 */
[----:B------:R-:W-:Y:S01]  /*0ae0*/  DMUL R18, R18, R16 ;  /* 0x0000001012127228 */ /* 0x000fe20000000000 */
[----:B------:R-:W-:Y:S01]  /*0af0*/  IMAD.MOV.U32 R16, RZ, RZ, 0x80000 ;  /* 0x00080000ff107424 */ /* 0x000fe200078e00ff */
[----:B------:R-:W-:-:S04]  /*0b00*/  SEL R26, R26, RZ, P0 ;  /* 0x000000ff1a1a7207 */ /* 0x000fc80000000000 */
[----:B------:R-:W-:-:S05]  /*0b10*/  @P1 LOP3.LUT R27, R16, 0x3ff00000, RZ, 0xfc, !PT ;  /* 0x3ff00000101b1812 */ /* 0x000fca00078efcff */
[----:B------:R-:W-:Y:S02]  /*0b20*/  IMAD.MOV.U32 R17, RZ, RZ, R27 ;  /* 0x000000ffff117224 */ /* 0x000fe400078e001b */
[----:B------:R-:W-:Y:S01]  /*0b30*/  IMAD.MOV.U32 R16, RZ, RZ, R26 ;  /* 0x000000ffff107224 */ /* 0x000fe200078e001a */
[----:B---3--:R-:W-:Y:S01]  /*0b40*/  DSETP.MIN.AND P2, P3, R26, R14, PT ;  /* 0x0000000e1a00722a */ /* 0x008fe20003b40000 */
[----:B------:R-:W-:Y:S02]  /*0b50*/  IMAD.MOV.U32 R27, RZ, RZ, R14 ;  /* 0x000000ffff1b7224 */ /* 0x000fe400078e000e */
[----:B------:R-:W-:Y:S01]  /*0b60*/  IMAD.MOV.U32 R14, RZ, RZ, R15 ;  /* 0x000000ffff0e7224 */ /* 0x000fe200078e000f */
[----:B--2---:R-:W-:Y:S01]  /*0b70*/  DSETP.MIN.AND P0, P1, R22, 1, PT ;  /* 0x3ff000001600742a */ /* 0x004fe20003900000 */
[----:B------:R-:W-:Y:S02]  /*0b80*/  IMAD.MOV.U32 R15, RZ, RZ, R22 ;  /* 0x000000ffff0f7224 */ /* 0x000fe400078e0016 */
[----:B------:R-:W-:-:S03]  /*0b90*/  IMAD.MOV.U32 R22, RZ, RZ, 0x80000 ;  /* 0x00080000ff167424 */ /* 0x000fc600078e00ff */
[----:B------:R-:W-:Y:S02]  /*0ba0*/  FSEL R23, R23, 1.875, P0 ;  /* 0x3ff0000017177808 */ /* 0x000fe40000000000 */
[----:B------:R-:W-:-:S06]  /*0bb0*/  FSEL R17, R17, R14, P2 ;  /* 0x0000000e11117208 */ /* 0x000fcc0001000000 */
[----:B------:R-:W-:Y:S02]  /*0bc0*/  @P1 LOP3.LUT R23, R22, 0x3ff00000, RZ, 0xfc, !PT ;  /* 0x3ff0000016171812 */ /* 0x000fe400078efcff */
[----:B------:R-:W-:Y:S01]  /*0bd0*/  SEL R22, R15, RZ, P0 ;  /* 0x000000ff0f167207 */ /* 0x000fe20000000000 */
[----:B-----5:R-:W-:Y:S01]  /*0be0*/  IMAD.MOV.U32 R15, RZ, RZ, R10 ;  /* 0x000000ffff0f7224 */ /* 0x020fe200078e000a */
[----:B------:R-:W-:-:S03]  /*0bf0*/  @P3 LOP3.LUT R17, R14, 0x80000, RZ, 0xfc, !PT ;  /* 0x000800000e113812 */ /* 0x000fc600078efcff */
[----:B------:R-:W-:Y:S01]  /*0c00*/  IMAD.MOV.U32 R14, RZ, RZ, R22 ;  /* 0x000000ffff0e7224 */ /* 0x000fe200078e0016 */
[----:B------:R-:W-:-:S06]  /*0c10*/  DSETP.MIN.AND P0, P1, R22, R10, PT ;  /* 0x0000000a1600722a */ /* 0x000fcc0003900000 */
[----:B------:R-:W-:Y:S02]  /*0c20*/  SEL R10, R14, R15, P0 ;  /* 0x0000000f0e0a7207 */ /* 0x000fe40000000000 */
[----:B------:R-:W2:Y:S01]  /*0c30*/  LDG.E.64.CONSTANT R14, desc[UR4][R6.64+0x2f8] ;  /* 0x0002f804060e7981 */ /* 0x000ea2000c1e9b00 */
[----:B------:R-:W-:-:S03]  /*0c40*/  IMAD.MOV.U32 R22, RZ, RZ, R23 ;  /* 0x000000ffff167224 */ /* 0x000fc600078e0017 */
[----:B------:R-:W3:Y:S02]  /*0c50*/  LDG.E.64.CONSTANT R6, desc[UR4][R6.64+0x300] ;  /* 0x0003000406067981 */ /* 0x000ee4000c1e9b00 */
[----:B------:R-:W-:Y:S02]  /*0c60*/  FSEL R23, R22, R11, P0 ;  /* 0x0000000b16177208 */ /* 0x000fe40000000000 */
[----:B------:R-:W-:Y:S02]  /*0c70*/  @P1 LOP3.LUT R23, R11, 0x80000, RZ, 0xfc, !PT ;  /* 0x000800000b171812 */ /* 0x000fe400078efcff */
[----:B------:R-:W-:Y:S02]  /*0c80*/  SEL R16, R16, R27, P2 ;  /* 0x0000001b10107207 */ /* 0x000fe40001000000 */
[----:B----4-:R-:W-:Y:S01]  /*0c90*/  ISETP.GE.AND P0, PT, R21, RZ, PT ;  /* 0x000000ff1500720c */ /* 0x010fe20003f06270 */
[----:B------:R-:W-:-:S03]  /*0ca0*/  IMAD.MOV.U32 R11, RZ, RZ, R23 ;  /* 0x000000ffff0b7224 */ /* 0x000fc600078e0017 */
[----:B------:R-:W-:Y:S02]  /*0cb0*/  FSEL R10, R10, R16, !P0 ;  /* 0x000000100a0a7208 */ /* 0x000fe40004000000 */
[----:B------:R-:W-:Y:S02]  /*0cc0*/  FSEL R11, R11, R17, !P0 ;  /* 0x000000110b0b7208 */ /* 0x000fe40004000000 */
[----:B------:R-:W4:Y:S04]  /*0cd0*/  LDG.E.64.CONSTANT R16, desc[UR4][R8.64+0x300] ;  /* 0x0003000408107981 */ /* 0x000f28000c1e9b00 */
[----:B------:R-:W5:Y:S01]  /*0ce0*/  LDG.E.64.CONSTANT R8, desc[UR4][R8.64+0x2f8] ;  /* 0x0002f80408087981 */ /* 0x000f62000c1e9b00 */
[----:B------:R-:W-:-:S03]  /*0cf0*/  DMUL R20, R20, R10 ;  /* 0x0000000a14147228 */ /* 0x000fc60000000000 */
[----:B------:R-:W5:Y:S01]  /*0d00*/  LDG.E.64 R10, desc[UR4][R28.64+0x300] ;  /* 0x000300041c0a7981 */ /* 0x000f62000c1e1b00 */
[----:B------:R-:W-:-:S03]  /*0d10*/  VIADD R25, R25, 0x80 ;  /* 0x0000008019197836 */ /* 0x000fc60000000000 */
[----:B------:R0:W-:Y:S04]  /*0d20*/  STG.E.64 desc[UR4][R28.64], R12 ;  /* 0x0000000c1c007986 */ /* 0x0001e8000c101b04 */
[----:B------:R0:W-:Y:S04]  /*0d30*/  STG.E.64 desc[UR4][R28.64+0x100], R18 ;  /* 0x000100121c007986 */ /* 0x0001e8000c101b04 */
[----:B------:R0:W-:Y:S01]  /*0d40*/  STG.E.64 desc[UR4][R28.64+0x200], R20 ;  /* 0x000200141c007986 */ /* 0x0001e2000c101b04 */
[----:B------:R-:W-:Y:S02]  /*0d50*/  VIADD R5, R5, 0x80 ;  /* 0x0000008005057836 */ /* 0x000fe40000000000 */
[----:B------:R-:W-:Y:S01]  /*0d60*/  VIADD R24, R24, 0x80 ;  /* 0x0000008018187836 */ /* 0x000fe20000000000 */
[----:B--2---:R-:W-:Y:S01]  /*0d70*/  DSETP.MIN.AND P0, P1, R14, 1, PT ;  /* 0x3ff000000e00742a */ /* 0x004fe20003900000 */
[----:B------:R-:W-:Y:S01]  /*0d80*/  IMAD.MOV.U32 R23, RZ, RZ, R15 ;  /* 0x000000ffff177224 */ /* 0x000fe200078e000f */
[----:B---3--:R-:W-:Y:S01]  /*0d90*/  DSETP.MIN.AND P2, P3, R6, 1, PT ;  /* 0x3ff000000600742a */ /* 0x008fe20003b40000 */
[----:B------:R-:W-:-:S02]  /*0da0*/  IMAD.MOV.U32 R15, RZ, RZ, R6 ;  /* 0x000000ffff0f7224 */ /* 0x000fc400078e0006 */
[----:B------:R-:W-:Y:S01]  /*0db0*/  IMAD.MOV.U32 R6, RZ, RZ, 0x80000 ;  /* 0x00080000ff067424 */ /* 0x000fe200078e00ff */
[----:B------:R-:W-:Y:S01]  /*0dc0*/  FSEL R23, R23, 1.875, P0 ;  /* 0x3ff0000017177808 */ /* 0x000fe20000000000 */
[----:B------:R-:W-:Y:S01]  /*0dd0*/  IMAD.MOV.U32 R22, RZ, RZ, R14 ;  /* 0x000000ffff167224 */ /* 0x000fe200078e000e */
[----:B------:R-:W-:-:S06]  /*0de0*/  FSEL R7, R7, 1.875, P2 ;  /* 0x3ff0000007077808 */ /* 0x000fcc0001000000 */
[----:B------:R-:W-:Y:S02]  /*0df0*/  @P1 LOP3.LUT R23, R6, 0x3ff00000, RZ, 0xfc, !PT ;  /* 0x3ff0000006171812 */ /* 0x000fe400078efcff */
[----:B------:R-:W-:Y:S02]  /*0e00*/  SEL R14, R22, RZ, P0 ;  /* 0x000000ff160e7207 */ /* 0x000fe40000000000 */
[----:B------:R-:W-:Y:S02]  /*0e10*/  @P3 LOP3.LUT R7, R6, 0x3ff00000, RZ, 0xfc, !PT ;  /* 0x3ff0000006073812 */ /* 0x000fe400078efcff */
[----:B------:R-:W-:Y:S01]  /*0e20*/  SEL R6, R15, RZ, P2 ;  /* 0x000000ff0f067207 */ /* 0x000fe20001000000 */
[----:B------:R-:W-:-:S06]  /*0e30*/  IMAD.MOV.U32 R15, RZ, RZ, R23 ;  /* 0x000000ffff0f7224 */ /* 0x000fcc00078e0017 */
[----:B----4-:R-:W-:Y:S02]  /*0e40*/  DSETP.MIN.AND P0, P1, R14, R16, PT ;  /* 0x000000100e00722a */ /* 0x010fe40003900000 */
[----:B-----5:R-:W-:Y:S01]  /*0e50*/  DSETP.MIN.AND P2, P3, R6, R8, PT ;  /* 0x000000080600722a */ /* 0x020fe20003b40000 */
[----:B------:R-:W-:Y:S02]  /*0e60*/  IMAD.MOV.U32 R23, RZ, RZ, R16 ;  /* 0x000000ffff177224 */ /* 0x000fe400078e0010 */
[----:B------:R-:W-:Y:S01]  /*0e70*/  IMAD.MOV.U32 R16, RZ, RZ, R9 ;  /* 0x000000ffff107224 */ /* 0x000fe200078e0009 */
[----:B------:R-:W-:Y:S01]  /*0e80*/  FSEL R15, R15, R17, P0 ;  /* 0x000000110f0f7208 */ /* 0x000fe20000000000 */
[----:B------:R-:W-:Y:S02]  /*0e90*/  IMAD.MOV.U32 R22, RZ, RZ, R14 ;  /* 0x000000ffff167224 */ /* 0x000fe400078e000e */
[----:B------:R-:W-:-:S05]  /*0ea0*/  IMAD.MOV.U32 R14, RZ, RZ, R6 ;  /* 0x000000ffff0e7224 */ /* 0x000fca00078e0006 */
[----:B------:R-:W-:Y:S02]  /*0eb0*/  @P1 LOP3.LUT R15, R17, 0x80000, RZ, 0xfc, !PT ;  /* 0x00080000110f1812 */ /* 0x000fe400078efcff */
[----:B------:R-:W-:Y:S02]  /*0ec0*/  FSEL R17, R7, R16, P2 ;  /* 0x0000001007117208 */ /* 0x000fe40001000000 */
[----:B------:R-:W-:Y:S01]  /*0ed0*/  @P3 LOP3.LUT R17, R16, 0x80000, RZ, 0xfc, !PT ;  /* 0x0008000010113812 */ /* 0x000fe200078efcff */
[----:B------:R-:W-:Y:S01]  /*0ee0*/  IMAD.MOV.U32 R7, RZ, RZ, R15 ;  /* 0x000000ffff077224 */ /* 0x000fe200078e000f */
[----:B------:R-:W-:Y:S02]  /*0ef0*/  SEL R6, R22, R23, P0 ;  /* 0x0000001716067207 */ /* 0x000fe40000000000 */
[----:B------:R-:W-:Y:S01]  /*0f00*/  SEL R14, R14, R8, P2 ;  /* 0x000000080e0e7207 */ /* 0x000fe20001000000 */
[----:B------:R-:W-:Y:S01]  /*0f10*/  IMAD.MOV.U32 R15, RZ, RZ, R17 ;  /* 0x000000ffff0f7224 */ /* 0x000fe200078e0011 */
[----:B------:R-:W-:-:S04]  /*0f20*/  ISETP.GE.AND P0, PT, R11, RZ, PT ;  /* 0x000000ff0b00720c */ /* 0x000fc80003f06270 */
[----:B------:R-:W-:Y:S02]  /*0f30*/  FSEL R6, R14, R6, !P0 ;  /* 0x000000060e067208 */ /* 0x000fe40004000000 */
[----:B------:R-:W-:-:S06]  /*0f40*/  FSEL R7, R15, R7, !P0 ;  /* 0x000000070f077208 */ /* 0x000fcc0004000000 */
[----:B------:R-:W-:Y:S01]  /*0f50*/  DMUL R10, R10, R6 ;  /* 0x000000060a0a7228 */ /* 0x000fe20000000000 */
[----:B------:R-:W-:-:S06]  /*0f60*/  ISETP.GE.AND P0, PT, R25, R2, PT ;  /* 0x000000021900720c */ /* 0x000fcc0003f06270 */
[----:B------:R0:W-:Y:S07]  /*0f70*/  STG.E.64 desc[UR4][R28.64+0x300], R10 ;  /* 0x0003000a1c007986 */ /* 0x0001ee000c101b04 */
[----:B------:R-:W-:Y:S05]  /*0f80*/  @!P0 BRA `(.L_x_6) ;  /* 0xfffffff400788947 */ /* 0x000fea000383ffff */
.L_x_1:
[----:B------:R-:W-:Y:S05]  /*0f90*/  BSYNC.RECONVERGENT B0 ;  /* 0x0000000000007941 */ /* 0x000fea0003800200 */
.L_x_0:
[----:B------:R-:W-:-:S13]  /*0fa0*/  ISETP.NE.AND P0, PT, R0, RZ, PT ;  /* 0x000000ff0000720c */ /* 0x000fda0003f05270 */
[----:B------:R-:W-:Y:S05]  /*0fb0*/  @P0 EXIT ;  /* 0x000000000000094d */ /* 0x000fea0003800000 */
[----:B------:R-:W2:Y:S02]  /*0fc0*/  LDC.64 R6, c[0x0][0x390] ;  /* 0x0000e400ff067b82 */ /* 0x000ea40000000a00 */
[----:B--2---:R-:W-:-:S05]  /*0fd0*/  IMAD.WIDE R4, R4, 0x8, R6 ;  /* 0x0000000804047825 */ /* 0x004fca00078e0206 */
[----:B------:R-:W2:Y:S02]  /*0fe0*/  LDG.E.64 R6, desc[UR4][R4.64] ;  /* 0x0000000404067981 */ /* 0x000ea4000c1e1b00 */
[----:B--2---:R-:W-:-:S13]  /*0ff0*/  ISETP.GE.AND P0, PT, R7, RZ, PT ;  /* 0x000000ff0700720c */ /* 0x004fda0003f06270 */
[----:B------:R-:W2:Y:S08]  /*1000*/  @P0 LDC.64 R8, c[0x0][0x398] ;  /* 0x0000e600ff080b82 */ /* 0x000eb00000000a00 */
[----:B01----:R-:W0:Y:S01]  /*1010*/  @!P0 LDC.64 R10, c[0x0][0x3a0] ;  /* 0x0000e800ff0a8b82 */ /* 0x003e220000000a00 */
[----:B--2---:R-:W-:-:S06]  /*1020*/  @P0 IMAD.WIDE R8, R3, 0x8, R8 ;  /* 0x0000000803080825 */ /* 0x004fcc00078e0208 */
[----:B------:R-:W2:Y:S01]  /*1030*/  @P0 LDG.E.64.CONSTANT R8, desc[UR4][R8.64] ;  /* 0x0000000408080981 */ /* 0x000ea2000c1e9b00 */
[----:B0-----:R-:W-:-:S06]  /*1040*/  @!P0 IMAD.WIDE R2, R3, 0x8, R10 ;  /* 0x0000000803028825 */ /* 0x001fcc00078e020a */
[----:B------:R-:W3:Y:S01]  /*1050*/  @!P0 LDG.E.64.CONSTANT R2, desc[UR4][R2.64] ;  /* 0x0000000402028981 */ /* 0x000ee2000c1e9b00 */
[----:B------:R-:W-:-:S05]  /*1060*/  IMAD.MOV.U32 R11, RZ, RZ, 0x80000 ;  /* 0x00080000ff0b7424 */ /* 0x000fca00078e00ff */
[----:B------:R-:W-:Y:S01]  /*1070*/  LOP3.LUT R11, R11, 0x3ff00000, RZ, 0xfc, !PT ;  /* 0x3ff000000b0b7812 */ /* 0x000fe200078efcff */
[----:B--2---:R-:W-:Y:S01]  /*1080*/  @P0 DSETP.MIN.AND P1, P2, R8, 1, PT ;  /* 0x3ff000000800042a */ /* 0x004fe20003a20000 */
[----:B------:R-:W-:Y:S01]  /*1090*/  @P0 IMAD.MOV.U32 R0, RZ, RZ, R9 ;  /* 0x000000ffff000224 */ /* 0x000fe200078e0009 */
[----:B---3--:R-:W-:Y:S01]  /*10a0*/  @!P0 DSETP.MIN.AND P3, P4, R2, 1, PT ;  /* 0x3ff000000200842a */ /* 0x008fe20003c60000 */
[----:B------:R-:W-:Y:S02]  /*10b0*/  @!P0 IMAD.MOV.U32 R10, RZ, RZ, R3 ;  /* 0x000000ffff0a8224 */ /* 0x000fe400078e0003 */
[----:B------:R-:W-:-:S03]  /*10c0*/  @!P0 IMAD.MOV.U32 R9, RZ, RZ, R2 ;  /* 0x000000ffff098224 */ /* 0x000fc600078e0002 */
[----:B------:R-:W-:Y:S02]  /*10d0*/  @!P0 FSEL R10, R10, 1.875, P3 ;  /* 0x3ff000000a0a8808 */ /* 0x000fe40001800000 */
[----:B------:R-:W-:Y:S02]  /*10e0*/  @P0 FSEL R0, R0, 1.875, P1 ;  /* 0x3ff0000000000808 */ /* 0x000fe40000800000 */
[----:B------:R-:W-:Y:S02]  /*10f0*/  @!P0 SEL R10, R11, R10, P4 ;  /* 0x0000000a0b0a8207 */ /* 0x000fe40002000000 */
[----:B------:R-:W-:Y:S02]  /*1100*/  @!P0 SEL R9, R9, RZ, P3 ;  /* 0x000000ff09098207 */ /* 0x000fe40001800000 */
[----:B------:R-:W-:Y:S01]  /*1110*/  @P0 SEL R3, R11, R0, P2 ;  /* 0x000000000b030207 */ /* 0x000fe20001000000 */
[----:B------:R-:W-:Y:S01]  /*1120*/  @!P0 IMAD.MOV.U32 R3, RZ, RZ, R10 ;  /* 0x000000ffff038224 */ /* 0x000fe200078e000a */
[----:B------:R-:W-:Y:S01]  /*1130*/  @P0 SEL R2, R8, RZ, P1 ;  /* 0x000000ff08020207 */ /* 0x000fe20000800000 */
[----:B------:R-:W-:-:S06]  /*1140*/  @!P0 IMAD.MOV.U32 R2, RZ, RZ, R9 ;  /* 0x000000ffff028224 */ /* 0x000fcc00078e0009 */
[----:B------:R-:W-:-:S07]  /*1150*/  DMUL R2, R6, R2 ;  /* 0x0000000206027228 */ /* 0x000fce0000000000 */
[----:B------:R-:W-:Y:S01]  /*1160*/  STG.E.64 desc[UR4][R4.64], R2 ;  /* 0x0000000204007986 */ /* 0x000fe2000c101b04 */
[----:B------:R-:W-:Y:S05]  /*1170*/  EXIT ;  /* 0x000000000000794d */ /* 0x000fea0003800000 */
.L_x_7:
[----:B------:R-:W-:-:S00]  /*1180*/  BRA `(.L_x_7) ;  /* 0xfffffffc00fc7947 */ /* 0x000fc0000383ffff */
[----:B------:R-:W-:-:S00]  /*1190*/  NOP ;  /* 0x0000000000007918 */ /* 0x000fc00000000000 */
        /* <DEDUP_REMOVED lines=14> */
.L_x_8:


//--------------------- .nv.shared.reserved.0     --------------------------
	.section	.nv.shared.reserved.0,"aw",@nobits
	.weak		__nv_reservedSMEM_offset_0_alias
	.size		__nv_reservedSMEM_offset_0_alias, 0, 64
	.other		__nv_reservedSMEM_offset_0_alias,@"STO_CUDA_RESERVED_SHARED STV_DEFAULT"
__nv_reservedSMEM_offset_0_alias:
	.zero		0
	.zero		64


//--------------------- .nv.constant0._Z19fct_ale_b3_verticaliPKiPdPKdS3_ --------------------------
	.section	.nv.constant0._Z19fct_ale_b3_verticaliPKiPdPKdS3_,"a",@progbits
	.sectionflags	@""
	.align	4
.nv.constant0._Z19fct_ale_b3_verticaliPKiPdPKdS3_:
	.zero		936


//--------------------- SYMBOLS --------------------------

	.type		.nv.reservedSmem.offset0,@object
	.size		.nv.reservedSmem.offset0,0x4
